//
// Generated by NVIDIA NVVM Compiler
//
// Compiler Build ID: CL-36424714
// Cuda compilation tools, release 13.0, V13.0.88
// Based on NVVM 20.0.0
//

.version 9.0
.target sm_100
.address_size 64

	// .globl	_Z6reducePfS_
// _ZZ6reducePfS_E13shared_memory has been demoted

.visible .entry _Z6reducePfS_(
	.param .u64 .ptr .align 1 _Z6reducePfS__param_0,
	.param .u64 .ptr .align 1 _Z6reducePfS__param_1
)
{
	.reg .pred 	%p<5>;
	.reg .b32 	%r<8>;
	.reg .b32 	%f<27>;
	.reg .b64 	%rd<9>;
	// demoted variable
	.shared .align 4 .b8 _ZZ6reducePfS_E13shared_memory[1024];
	ld.param.u64 	%rd2, [_Z6reducePfS__param_0];
	ld.param.u64 	%rd1, [_Z6reducePfS__param_1];
	cvta.to.global.u64 	%rd3, %rd2;
	mov.u32 	%r1, %tid.x;
	mov.u32 	%r2, %ctaid.x;
	mov.u32 	%r4, %ntid.x;
	mad.lo.s32 	%r5, %r2, %r4, %r1;
	mul.wide.u32 	%rd4, %r5, 4;
	add.s64 	%rd5, %rd3, %rd4;
	ld.global.f32 	%f1, [%rd5];
	shl.b32 	%r6, %r1, 2;
	mov.u32 	%r7, _ZZ6reducePfS_E13shared_memory;
	add.s32 	%r3, %r7, %r6;
	st.shared.f32 	[%r3], %f1;
	bar.sync 	0;
	setp.gt.u32 	%p1, %r1, 127;
	@%p1 bra 	$L__BB0_2;
	ld.shared.f32 	%f2, [%r3+512];
	ld.shared.f32 	%f3, [%r3];
	add.f32 	%f4, %f2, %f3;
	st.shared.f32 	[%r3], %f4;
$L__BB0_2:
	bar.sync 	0;
	setp.gt.u32 	%p2, %r1, 63;
	@%p2 bra 	$L__BB0_4;
	ld.shared.f32 	%f5, [%r3+256];
	ld.shared.f32 	%f6, [%r3];
	add.f32 	%f7, %f5, %f6;
	st.shared.f32 	[%r3], %f7;
$L__BB0_4:
	bar.sync 	0;
	setp.gt.u32 	%p3, %r1, 31;
	@%p3 bra 	$L__BB0_7;
	ld.volatile.shared.f32 	%f8, [%r3+128];
	ld.volatile.shared.f32 	%f9, [%r3];
	add.f32 	%f10, %f8, %f9;
	st.volatile.shared.f32 	[%r3], %f10;
	ld.volatile.shared.f32 	%f11, [%r3+64];
	ld.volatile.shared.f32 	%f12, [%r3];
	add.f32 	%f13, %f11, %f12;
	st.volatile.shared.f32 	[%r3], %f13;
	ld.volatile.shared.f32 	%f14, [%r3+32];
	ld.volatile.shared.f32 	%f15, [%r3];
	add.f32 	%f16, %f14, %f15;
	st.volatile.shared.f32 	[%r3], %f16;
	ld.volatile.shared.f32 	%f17, [%r3+16];
	ld.volatile.shared.f32 	%f18, [%r3];
	add.f32 	%f19, %f17, %f18;
	st.volatile.shared.f32 	[%r3], %f19;
	ld.volatile.shared.f32 	%f20, [%r3+8];
	ld.volatile.shared.f32 	%f21, [%r3];
	add.f32 	%f22, %f20, %f21;
	st.volatile.shared.f32 	[%r3], %f22;
	ld.volatile.shared.f32 	%f23, [%r3+4];
	ld.volatile.shared.f32 	%f24, [%r3];
	add.f32 	%f25, %f23, %f24;
	st.volatile.shared.f32 	[%r3], %f25;
	setp.ne.s32 	%p4, %r1, 0;
	@%p4 bra 	$L__BB0_7;
	ld.shared.f32 	%f26, [_ZZ6reducePfS_E13shared_memory];
	cvta.to.global.u64 	%rd6, %rd1;
	mul.wide.u32 	%rd7, %r2, 4;
	add.s64 	%rd8, %rd6, %rd7;
	st.global.f32 	[%rd8], %f26;
$L__BB0_7:
	ret;

}


// ===== COMPILED SASS (sm_100) =====

	.target	sm_100

	.elftype	@"ET_EXEC"


//--------------------- .note.nv.tkinfo           --------------------------
	.section	.note.nv.tkinfo,"",@"SHT_NOTE"
	.sectionflags	@"SHF_NOTE_NV_TKINFO"
	.tkinfo
        /*0018*/ 	.word	0x00000002
        /*0030*/ 	.string	""
        /*0030*/ 	.string	"ptxas"
        /*0030*/ 	.string	"Cuda compilation tools, release 13.0, V13.0.88"
        /*0030*/ 	.string	"Build cuda_13.0.r13.0/compiler.36424714_0"
        /*0030*/ 	.string	"-arch sm_100 -m 64 "



//--------------------- .note.nv.cuinfo           --------------------------
	.section	.note.nv.cuinfo,"",@"SHT_NOTE"
	.sectionflags	@"SHF_NOTE_NV_CUINFO"
        /*0018*/ 	.short	0x0002
        /*001a*/ 	.short	0x0064
        /*001c*/ 	.short	0x0082
	.zero		2


//--------------------- .nv.info                  --------------------------
	.section	.nv.info,"",@"SHT_CUDA_INFO"
	.align	4


	//----- nvinfo : EIATTR_REGCOUNT
	.align		4
        /*0000*/ 	.byte	0x04, 0x2f
        /*0002*/ 	.short	(.L_1 - .L_0)
	.align		4
.L_0:
        /*0004*/ 	.word	index@(_Z6reducePfS_)
        /*0008*/ 	.word	0x0000000c


	//----- nvinfo : EIATTR_FRAME_SIZE
	.align		4
.L_1:
        /*000c*/ 	.byte	0x04, 0x11
        /*000e*/ 	.short	(.L_3 - .L_2)
	.align		4
.L_2:
        /*0010*/ 	.word	index@(_Z6reducePfS_)
        /*0014*/ 	.word	0x00000000


	//----- nvinfo : EIATTR_MIN_STACK_SIZE
	.align		4
.L_3:
        /*0018*/ 	.byte	0x04, 0x12
        /*001a*/ 	.short	(.L_5 - .L_4)
	.align		4
.L_4:
        /*001c*/ 	.word	index@(_Z6reducePfS_)
        /*0020*/ 	.word	0x00000000
.L_5:


//--------------------- .nv.compat                --------------------------
	.section	.nv.compat,"",@"SHT_CUDA_COMPAT_INFO"
	.align	4
        /*0000*/ 	.byte	0x02, 0x09, 0x00, 0x00, 0x02, 0x02, 0x01, 0x00, 0x02, 0x05, 0x05, 0x00, 0x03, 0x07, 0x01, 0x01
        /*0010*/ 	.byte	0x02, 0x03, 0x00, 0x00, 0x02, 0x06, 0x01, 0x00, 0x04, 0x0b, 0x08, 0x00, 0x09, 0x00, 0x00, 0x00
        /*0020*/ 	.byte	0x00, 0x00, 0x00, 0x00


//--------------------- .nv.info._Z6reducePfS_    --------------------------
	.section	.nv.info._Z6reducePfS_,"",@"SHT_CUDA_INFO"
	.sectionflags	@""
	.align	4


	//----- nvinfo : EIATTR_CUDA_API_VERSION
	.align		4
        /*0000*/ 	.byte	0x04, 0x37
        /*0002*/ 	.short	(.L_7 - .L_6)
.L_6:
        /*0004*/ 	.word	0x00000082


	//----- nvinfo : EIATTR_KPARAM_INFO
	.align		4
.L_7:
        /*0008*/ 	.byte	0x04, 0x17
        /*000a*/ 	.short	(.L_9 - .L_8)
.L_8:
        /*000c*/ 	.word	0x00000000
        /*0010*/ 	.short	0x0001
        /*0012*/ 	.short	0x0008
        /*0014*/ 	.byte	0x00, 0xf5, 0x21, 0x00


	//----- nvinfo : EIATTR_KPARAM_INFO
	.align		4
.L_9:
        /*0018*/ 	.byte	0x04, 0x17
        /*001a*/ 	.short	(.L_11 - .L_10)
.L_10:
        /*001c*/ 	.word	0x00000000
        /*0020*/ 	.short	0x0000
        /*0022*/ 	.short	0x0000
        /*0024*/ 	.byte	0x00, 0xf5, 0x21, 0x00


	//----- nvinfo : EIATTR_SPARSE_MMA_MASK
	.align		4
.L_11:
        /*0028*/ 	.byte	0x03, 0x50
        /*002a*/ 	.short	0x0000


	//----- nvinfo : EIATTR_MAXREG_COUNT
	.align		4
        /*002c*/ 	.byte	0x03, 0x1b
        /*002e*/ 	.short	0x00ff


	//----- nvinfo : EIATTR_NUM_BARRIERS
	.align		4
        /*0030*/ 	.byte	0x02, 0x4c
        /*0032*/ 	.byte	0x01
	.zero		1


	//----- nvinfo : EIATTR_MERCURY_ISA_VERSION
	.align		4
        /*0034*/ 	.byte	0x03, 0x5f
        /*0036*/ 	.short	0x0101


	//----- nvinfo : EIATTR_VRC_CTA_INIT_COUNT
	.align		4
        /*0038*/ 	.byte	0x02, 0x4a
	.zero		1
	.zero		1


	//----- nvinfo : EIATTR_EXIT_INSTR_OFFSETS
	.align		4
        /*003c*/ 	.byte	0x04, 0x1c
        /*003e*/ 	.short	(.L_13 - .L_12)


	//   ....[0]....
.L_12:
        /*0040*/ 	.word	0x000001c0


	//   ....[1]....
        /*0044*/ 	.word	0x00000360


	//   ....[2]....
        /*0048*/ 	.word	0x000003b0


	//----- nvinfo : EIATTR_CBANK_PARAM_SIZE
	.align		4
.L_13:
        /*004c*/ 	.byte	0x03, 0x19
        /*004e*/ 	.short	0x0010


	//----- nvinfo : EIATTR_PARAM_CBANK
	.align		4
        /*0050*/ 	.byte	0x04, 0x0a
        /*0052*/ 	.short	(.L_15 - .L_14)
	.align		4
.L_14:
        /*0054*/ 	.word	index@(.nv.constant0._Z6reducePfS_)
        /*0058*/ 	.short	0x0380
        /*005a*/ 	.short	0x0010


	//----- nvinfo : EIATTR_SW_WAR
	.align		4
.L_15:
        /*005c*/ 	.byte	0x04, 0x36
        /*005e*/ 	.short	(.L_17 - .L_16)
.L_16:
        /*0060*/ 	.word	0x00000008
.L_17:


//--------------------- .nv.callgraph             --------------------------
	.section	.nv.callgraph,"",@"SHT_CUDA_CALLGRAPH"
	.align	4
	.sectionentsize	8
	.align		4
        /*0000*/ 	.word	0x00000000
	.align		4
        /*0004*/ 	.word	0xffffffff
	.align		4
        /*0008*/ 	.word	0x00000000
	.align		4
        /*000c*/ 	.word	0xfffffffe
	.align		4
        /*0010*/ 	.word	0x00000000
	.align		4
        /*0014*/ 	.word	0xfffffffd
	.align		4
        /*0018*/ 	.word	0x00000000
	.align		4
        /*001c*/ 	.word	0xfffffffc


//--------------------- .text._Z6reducePfS_       --------------------------
	.section	.text._Z6reducePfS_,"ax",@progbits
	.align	128
        .global         _Z6reducePfS_
        .type           _Z6reducePfS_,@function
        .size           _Z6reducePfS_,(.L_x_1 - _Z6reducePfS_)
        .other          _Z6reducePfS_,@"STO_CUDA_ENTRY STV_DEFAULT"
_Z6reducePfS_:
.text._Z6reducePfS_:
[----:B------:R-:W-:Y:S01]  /*0000*/  LDC R1, c[0x0][0x37c] ;  /* 0x0000df00ff017b82 */ /* 0x000fe20000000800 */
[----:B------:R-:W0:Y:S07]  /*0010*/  S2R R3, SR_TID.X ;  /* 0x0000000000037919 */ /* 0x000e2e0000002100 */
[----:B------:R-:W1:Y:S01]  /*0020*/  LDC.64 R4, c[0x0][0x380] ;  /* 0x0000e000ff047b82 */ /* 0x000e620000000a00 */
[----:B------:R-:W0:Y:S01]  /*0030*/  LDCU UR4, c[0x0][0x360] ;  /* 0x00006c00ff0477ac */ /* 0x000e220008000800 */
[----:B------:R-:W0:Y:S01]  /*0040*/  S2R R0, SR_CTAID.X ;  /* 0x0000000000007919 */ /* 0x000e220000002500 */
[----:B------:R-:W2:Y:S01]  /*0050*/  LDCU.64 UR6, c[0x0][0x358] ;  /* 0x00006b00ff0677ac */ /* 0x000ea20008000a00 */
[----:B0-----:R-:W-:-:S04]  /*0060*/  IMAD R7, R0, UR4, R3 ;  /* 0x0000000400077c24 */ /* 0x001fc8000f8e0203 */
[----:B-1----:R-:W-:-:S06]  /*0070*/  IMAD.WIDE.U32 R4, R7, 0x4, R4 ;  /* 0x0000000407047825 */ /* 0x002fcc00078e0004 */
[----:B--2---:R-:W2:Y:S01]  /*0080*/  LDG.E R4, desc[UR6][R4.64] ;  /* 0x0000000604047981 */ /* 0x004ea2000c1e1900 */
[----:B------:R-:W0:Y:S01]  /*0090*/  S2UR UR5, SR_CgaCtaId ;  /* 0x00000000000579c3 */ /* 0x000e220000008800 */
[----:B------:R-:W-:Y:S01]  /*00a0*/  UMOV UR4, 0x400 ;  /* 0x0000040000047882 */ /* 0x000fe20000000000 */
[C---:B------:R-:W-:Y:S02]  /*00b0*/  ISETP.GT.U32.AND P1, PT, R3.reuse, 0x7f, PT ;  /* 0x0000007f0300780c */ /* 0x040fe40003f24070 */
[----:B------:R-:W-:Y:S01]  /*00c0*/  ISETP.GT.U32.AND P0, PT, R3, 0x3f, PT ;  /* 0x0000003f0300780c */ /* 0x000fe20003f04070 */
[----:B0-----:R-:W-:-:S06]  /*00d0*/  ULEA UR4, UR5, UR4, 0x18 ;  /* 0x0000000405047291 */ /* 0x001fcc000f8ec0ff */
[----:B------:R-:W-:-:S05]  /*00e0*/  LEA R7, R3, UR4, 0x2 ;  /* 0x0000000403077c11 */ /* 0x000fca000f8e10ff */
[----:B--2---:R-:W-:Y:S01]  /*00f0*/  STS [R7], R4 ;  /* 0x0000000407007388 */ /* 0x004fe20000000800 */
[----:B------:R-:W-:Y:S06]  /*0100*/  BAR.SYNC.DEFER_BLOCKING 0x0 ;  /* 0x0000000000007b1d */ /* 0x000fec0000010000 */
[----:B------:R-:W-:Y:S04]  /*0110*/  @!P1 LDS R2, [R7+0x200] ;  /* 0x0002000007029984 */ /* 0x000fe80000000800 */
[----:B------:R-:W0:Y:S02]  /*0120*/  @!P1 LDS R9, [R7] ;  /* 0x0000000007099984 */ /* 0x000e240000000800 */
[----:B0-----:R-:W-:-:S05]  /*0130*/  @!P1 FADD R2, R2, R9 ;  /* 0x0000000902029221 */ /* 0x001fca0000000000 */
[----:B------:R-:W-:Y:S01]  /*0140*/  @!P1 STS [R7], R2 ;  /* 0x0000000207009388 */ /* 0x000fe20000000800 */
[----:B------:R-:W-:Y:S01]  /*0150*/  BAR.SYNC.DEFER_BLOCKING 0x0 ;  /* 0x0000000000007b1d */ /* 0x000fe20000010000 */
[----:B------:R-:W-:-:S05]  /*0160*/  ISETP.GT.U32.AND P1, PT, R3, 0x1f, PT ;  /* 0x0000001f0300780c */ /* 0x000fca0003f24070 */
[----:B------:R-:W-:Y:S04]  /*0170*/  @!P0 LDS R5, [R7+0x100] ;  /* 0x0001000007058984 */ /* 0x000fe80000000800 */
[----:B------:R-:W0:Y:S02]  /*0180*/  @!P0 LDS R6, [R7] ;  /* 0x0000000007068984 */ /* 0x000e240000000800 */
[----:B0-----:R-:W-:-:S05]  /*0190*/  @!P0 FADD R6, R5, R6 ;  /* 0x0000000605068221 */ /* 0x001fca0000000000 */
[----:B------:R0:W-:Y:S01]  /*01a0*/  @!P0 STS [R7], R6 ;  /* 0x0000000607008388 */ /* 0x0001e20000000800 */
[----:B------:R-:W-:Y:S06]  /*01b0*/  BAR.SYNC.DEFER_BLOCKING 0x0 ;  /* 0x0000000000007b1d */ /* 0x000fec0000010000 */
[----:B------:R-:W-:Y:S05]  /*01c0*/  @P1 EXIT ;  /* 0x000000000000194d */ /* 0x000fea0003800000 */
[----:B------:R-:W-:Y:S01]  /*01d0*/  LDS R2, [R7+0x80] ;  /* 0x0000800007027984 */ /* 0x000fe20000000800 */
[----:B------:R-:W-:-:S03]  /*01e0*/  ISETP.NE.AND P0, PT, R3, RZ, PT ;  /* 0x000000ff0300720c */ /* 0x000fc60003f05270 */
[----:B------:R-:W1:Y:S02]  /*01f0*/  LDS R5, [R7] ;  /* 0x0000000007057984 */ /* 0x000e640000000800 */
[----:B-1----:R-:W-:-:S05]  /*0200*/  FADD R2, R2, R5 ;  /* 0x0000000502027221 */ /* 0x002fca0000000000 */
[----:B------:R-:W-:Y:S04]  /*0210*/  STS [R7], R2 ;  /* 0x0000000207007388 */ /* 0x000fe80000000800 */
[----:B------:R-:W-:Y:S04]  /*0220*/  LDS R4, [R7+0x40] ;  /* 0x0000400007047984 */ /* 0x000fe80000000800 */
[----:B------:R-:W1:Y:S02]  /*0230*/  LDS R5, [R7] ;  /* 0x0000000007057984 */ /* 0x000e640000000800 */
[----:B-1----:R-:W-:-:S05]  /*0240*/  FADD R4, R4, R5 ;  /* 0x0000000504047221 */ /* 0x002fca0000000000 */
[----:B------:R-:W-:Y:S04]  /*0250*/  STS [R7], R4 ;  /* 0x0000000407007388 */ /* 0x000fe80000000800 */
[----:B------:R-:W-:Y:S04]  /*0260*/  LDS R5, [R7+0x20] ;  /* 0x0000200007057984 */ /* 0x000fe80000000800 */
[----:B0-----:R-:W0:Y:S02]  /*0270*/  LDS R6, [R7] ;  /* 0x0000000007067984 */ /* 0x001e240000000800 */
[----:B0-----:R-:W-:-:S05]  /*0280*/  FADD R6, R5, R6 ;  /* 0x0000000605067221 */ /* 0x001fca0000000000 */
[----:B------:R-:W-:Y:S04]  /*0290*/  STS [R7], R6 ;  /* 0x0000000607007388 */ /* 0x000fe80000000800 */
[----:B------:R-:W-:Y:S04]  /*02a0*/  LDS R5, [R7+0x10] ;  /* 0x0000100007057984 */ /* 0x000fe80000000800 */
[----:B------:R-:W0:Y:S02]  /*02b0*/  LDS R8, [R7] ;  /* 0x0000000007087984 */ /* 0x000e240000000800 */
        /* <DEDUP_REMOVED lines=9> */
[----:B------:R0:W-:Y:S01]  /*0350*/  STS [R7], R4 ;  /* 0x0000000407007388 */ /* 0x0001e20000000800 */
[----:B------:R-:W-:Y:S05]  /*0360*/  @P0 EXIT ;  /* 0x000000000000094d */ /* 0x000fea0003800000 */
[----:B------:R-:W1:Y:S01]  /*0370*/  LDS R5, [UR4] ;  /* 0x00000004ff057984 */ /* 0x000e620008000800 */
[----:B------:R-:W2:Y:S02]  /*0380*/  LDC.64 R2, c[0x0][0x388] ;  /* 0x0000e200ff027b82 */ /* 0x000ea40000000a00 */
[----:B--2---:R-:W-:-:S05]  /*0390*/  IMAD.WIDE.U32 R2, R0, 0x4, R2 ;  /* 0x0000000400027825 */ /* 0x004fca00078e0002 */
[----:B-1----:R-:W-:Y:S01]  /*03a0*/  STG.E desc[UR6][R2.64], R5 ;  /* 0x0000000502007986 */ /* 0x002fe2000c101906 */
[----:B------:R-:W-:Y:S05]  /*03b0*/  EXIT ;  /* 0x000000000000794d */ /* 0x000fea0003800000 */
.L_x_0:
[----:B------:R-:W-:-:S00]  /*03c0*/  BRA `(.L_x_0) ;  /* 0xfffffffc00fc7947 */ /* 0x000fc0000383ffff */
[----:B------:R-:W-:-:S00]  /*03d0*/  NOP ;  /* 0x0000000000007918 */ /* 0x000fc00000000000 */
        /* <DEDUP_REMOVED lines=10> */
.L_x_1:


//--------------------- .nv.shared._Z6reducePfS_  --------------------------
	.section	.nv.shared._Z6reducePfS_,"aw",@nobits
	.sectionflags	@""
	.align	4
.nv.shared._Z6reducePfS_:
	.zero		2048


//--------------------- .nv.shared.reserved.0     --------------------------
	.section	.nv.shared.reserved.0,"aw",@nobits
	.weak		__nv_reservedSMEM_offset_0_alias
	.size		__nv_reservedSMEM_offset_0_alias, 0, 64
	.other		__nv_reservedSMEM_offset_0_alias,@"STO_CUDA_RESERVED_SHARED STV_DEFAULT"
__nv_reservedSMEM_offset_0_alias:
	.zero		0
	.zero		64


//--------------------- .nv.constant0._Z6reducePfS_ --------------------------
	.section	.nv.constant0._Z6reducePfS_,"a",@progbits
	.sectionflags	@""
	.align	4
.nv.constant0._Z6reducePfS_:
	.zero		912


//--------------------- SYMBOLS --------------------------

	.type		.nv.reservedSmem.offset0,@object
	.size		.nv.reservedSmem.offset0,0x4
	.type		.nv.reservedSmem.cap,@object
	.size		.nv.reservedSmem.cap,0x4
